//
// Generated by NVIDIA NVVM Compiler
//
// Compiler Build ID: CL-36424714
// Cuda compilation tools, release 13.0, V13.0.88
// Based on NVVM 20.0.0
//

.version 9.0
.target sm_100
.address_size 64

	// .globl	_Z14gpuYoloLayer_xPKfPiPfS2_S1_fjjjmS0_PKi

.visible .entry _Z14gpuYoloLayer_xPKfPiPfS2_S1_fjjjmS0_PKi(
	.param .u64 .ptr .align 1 _Z14gpuYoloLayer_xPKfPiPfS2_S1_fjjjmS0_PKi_param_0,
	.param .u64 .ptr .align 1 _Z14gpuYoloLayer_xPKfPiPfS2_S1_fjjjmS0_PKi_param_1,
	.param .u64 .ptr .align 1 _Z14gpuYoloLayer_xPKfPiPfS2_S1_fjjjmS0_PKi_param_2,
	.param .u64 .ptr .align 1 _Z14gpuYoloLayer_xPKfPiPfS2_S1_fjjjmS0_PKi_param_3,
	.param .u64 .ptr .align 1 _Z14gpuYoloLayer_xPKfPiPfS2_S1_fjjjmS0_PKi_param_4,
	.param .f32 _Z14gpuYoloLayer_xPKfPiPfS2_S1_fjjjmS0_PKi_param_5,
	.param .u32 _Z14gpuYoloLayer_xPKfPiPfS2_S1_fjjjmS0_PKi_param_6,
	.param .u32 _Z14gpuYoloLayer_xPKfPiPfS2_S1_fjjjmS0_PKi_param_7,
	.param .u32 _Z14gpuYoloLayer_xPKfPiPfS2_S1_fjjjmS0_PKi_param_8,
	.param .u64 _Z14gpuYoloLayer_xPKfPiPfS2_S1_fjjjmS0_PKi_param_9,
	.param .u64 .ptr .align 1 _Z14gpuYoloLayer_xPKfPiPfS2_S1_fjjjmS0_PKi_param_10,
	.param .u64 .ptr .align 1 _Z14gpuYoloLayer_xPKfPiPfS2_S1_fjjjmS0_PKi_param_11
)
{
	.reg .pred 	%p<41>;
	.reg .b32 	%r<159>;
	.reg .b32 	%f<107>;
	.reg .b64 	%rd<94>;
	.reg .b64 	%fd<11>;

	ld.param.u64 	%rd9, [_Z14gpuYoloLayer_xPKfPiPfS2_S1_fjjjmS0_PKi_param_0];
	ld.param.u64 	%rd3, [_Z14gpuYoloLayer_xPKfPiPfS2_S1_fjjjmS0_PKi_param_1];
	ld.param.u64 	%rd4, [_Z14gpuYoloLayer_xPKfPiPfS2_S1_fjjjmS0_PKi_param_2];
	ld.param.u64 	%rd5, [_Z14gpuYoloLayer_xPKfPiPfS2_S1_fjjjmS0_PKi_param_3];
	ld.param.u64 	%rd6, [_Z14gpuYoloLayer_xPKfPiPfS2_S1_fjjjmS0_PKi_param_4];
	ld.param.f32 	%f19, [_Z14gpuYoloLayer_xPKfPiPfS2_S1_fjjjmS0_PKi_param_5];
	ld.param.u32 	%r39, [_Z14gpuYoloLayer_xPKfPiPfS2_S1_fjjjmS0_PKi_param_8];
	ld.param.u64 	%rd10, [_Z14gpuYoloLayer_xPKfPiPfS2_S1_fjjjmS0_PKi_param_9];
	ld.param.u64 	%rd7, [_Z14gpuYoloLayer_xPKfPiPfS2_S1_fjjjmS0_PKi_param_10];
	ld.param.u64 	%rd8, [_Z14gpuYoloLayer_xPKfPiPfS2_S1_fjjjmS0_PKi_param_11];
	cvta.to.global.u64 	%rd1, %rd9;
	mov.u32 	%r40, %ctaid.x;
	mov.u32 	%r41, %ntid.x;
	mov.u32 	%r42, %tid.x;
	mad.lo.s32 	%r43, %r40, %r41, %r42;
	cvt.u64.u32 	%rd2, %r43;
	setp.le.u64 	%p1, %rd10, %rd2;
	@%p1 bra 	$L__BB0_16;
	cvt.u32.u64 	%r44, %rd2;
	add.s32 	%r45, %r39, 5;
	mul.lo.s32 	%r1, %r45, %r44;
	add.s32 	%r46, %r1, 4;
	mul.wide.u32 	%rd11, %r46, 4;
	add.s64 	%rd12, %rd1, %rd11;
	ld.global.f32 	%f1, [%rd12];
	setp.lt.f32 	%p2, %f1, %f19;
	@%p2 bra 	$L__BB0_16;
	cvta.to.global.u64 	%rd13, %rd3;
	atom.global.add.u32 	%r2, [%rd13], 1;
	mul.wide.u32 	%rd14, %r1, 4;
	add.s64 	%rd15, %rd1, %rd14;
	ld.global.f32 	%f21, [%rd15];
	shl.b32 	%r49, %r44, 1;
	cvta.to.global.u64 	%rd16, %rd7;
	mul.wide.u32 	%rd17, %r49, 4;
	add.s64 	%rd18, %rd16, %rd17;
	ld.global.f32 	%f22, [%rd18];
	add.f32 	%f23, %f21, %f22;
	cvta.to.global.u64 	%rd19, %rd8;
	shl.b64 	%rd20, %rd2, 2;
	add.s64 	%rd21, %rd19, %rd20;
	ld.global.u32 	%r50, [%rd21];
	cvt.rn.f32.s32 	%f24, %r50;
	mul.f32 	%f2, %f23, %f24;
	add.s32 	%r51, %r1, 1;
	mul.wide.u32 	%rd22, %r51, 4;
	add.s64 	%rd23, %rd1, %rd22;
	ld.global.f32 	%f25, [%rd23];
	ld.global.f32 	%f26, [%rd18+4];
	add.f32 	%f27, %f25, %f26;
	mul.f32 	%f3, %f27, %f24;
	add.s32 	%r52, %r1, 2;
	mul.wide.u32 	%rd24, %r52, 4;
	add.s64 	%rd25, %rd1, %rd24;
	ld.global.f32 	%f28, [%rd25];
	mul.f32 	%f29, %f28, 0f3FB8AA3B;
	ex2.approx.f32 	%f30, %f29;
	mul.f32 	%f4, %f30, %f24;
	add.s32 	%r53, %r1, 3;
	mul.wide.u32 	%rd26, %r53, 4;
	add.s64 	%rd27, %rd1, %rd26;
	ld.global.f32 	%f31, [%rd27];
	mul.f32 	%f32, %f31, 0f3FB8AA3B;
	ex2.approx.f32 	%f33, %f32;
	mul.f32 	%f5, %f33, %f24;
	setp.eq.s32 	%p3, %r39, 0;
	mov.b32 	%r158, -1;
	mov.f32 	%f106, 0f00000000;
	@%p3 bra 	$L__BB0_15;
	add.s32 	%r3, %r1, 5;
	and.b32  	%r4, %r39, 15;
	setp.lt.u32 	%p4, %r39, 16;
	mov.f32 	%f106, 0f00000000;
	mov.b32 	%r158, -1;
	mov.b32 	%r149, 0;
	@%p4 bra 	$L__BB0_6;
	and.b32  	%r149, %r39, -16;
	mov.f32 	%f106, 0f00000000;
	mov.b32 	%r158, -1;
	mov.b32 	%r143, 10;
	mov.u32 	%r142, %r1;
$L__BB0_5:
	.pragma "nounroll";
	add.s32 	%r59, %r143, -10;
	add.s32 	%r60, %r142, 5;
	mul.wide.u32 	%rd28, %r60, 4;
	add.s64 	%rd29, %rd1, %rd28;
	ld.global.f32 	%f37, [%rd29];
	setp.gt.f32 	%p5, %f37, %f106;
	selp.f32 	%f38, %f37, %f106, %p5;
	selp.b32 	%r61, %r59, %r158, %p5;
	add.s32 	%r62, %r142, 6;
	mul.wide.u32 	%rd30, %r62, 4;
	add.s64 	%rd31, %rd1, %rd30;
	ld.global.f32 	%f39, [%rd31];
	setp.gt.f32 	%p6, %f39, %f38;
	selp.f32 	%f40, %f39, %f38, %p6;
	add.s32 	%r63, %r143, -9;
	selp.b32 	%r64, %r63, %r61, %p6;
	add.s32 	%r65, %r142, 7;
	mul.wide.u32 	%rd32, %r65, 4;
	add.s64 	%rd33, %rd1, %rd32;
	ld.global.f32 	%f41, [%rd33];
	setp.gt.f32 	%p7, %f41, %f40;
	selp.f32 	%f42, %f41, %f40, %p7;
	add.s32 	%r66, %r143, -8;
	selp.b32 	%r67, %r66, %r64, %p7;
	add.s32 	%r68, %r142, 8;
	mul.wide.u32 	%rd34, %r68, 4;
	add.s64 	%rd35, %rd1, %rd34;
	ld.global.f32 	%f43, [%rd35];
	setp.gt.f32 	%p8, %f43, %f42;
	selp.f32 	%f44, %f43, %f42, %p8;
	add.s32 	%r69, %r143, -7;
	selp.b32 	%r70, %r69, %r67, %p8;
	add.s32 	%r71, %r142, 9;
	mul.wide.u32 	%rd36, %r71, 4;
	add.s64 	%rd37, %rd1, %rd36;
	ld.global.f32 	%f45, [%rd37];
	setp.gt.f32 	%p9, %f45, %f44;
	selp.f32 	%f46, %f45, %f44, %p9;
	add.s32 	%r72, %r143, -6;
	selp.b32 	%r73, %r72, %r70, %p9;
	add.s32 	%r74, %r142, 10;
	mul.wide.u32 	%rd38, %r74, 4;
	add.s64 	%rd39, %rd1, %rd38;
	ld.global.f32 	%f47, [%rd39];
	setp.gt.f32 	%p10, %f47, %f46;
	selp.f32 	%f48, %f47, %f46, %p10;
	add.s32 	%r75, %r143, -5;
	selp.b32 	%r76, %r75, %r73, %p10;
	add.s32 	%r77, %r142, 11;
	mul.wide.u32 	%rd40, %r77, 4;
	add.s64 	%rd41, %rd1, %rd40;
	ld.global.f32 	%f49, [%rd41];
	setp.gt.f32 	%p11, %f49, %f48;
	selp.f32 	%f50, %f49, %f48, %p11;
	add.s32 	%r78, %r143, -4;
	selp.b32 	%r79, %r78, %r76, %p11;
	add.s32 	%r80, %r142, 12;
	mul.wide.u32 	%rd42, %r80, 4;
	add.s64 	%rd43, %rd1, %rd42;
	ld.global.f32 	%f51, [%rd43];
	setp.gt.f32 	%p12, %f51, %f50;
	selp.f32 	%f52, %f51, %f50, %p12;
	add.s32 	%r81, %r143, -3;
	selp.b32 	%r82, %r81, %r79, %p12;
	add.s32 	%r83, %r142, 13;
	mul.wide.u32 	%rd44, %r83, 4;
	add.s64 	%rd45, %rd1, %rd44;
	ld.global.f32 	%f53, [%rd45];
	setp.gt.f32 	%p13, %f53, %f52;
	selp.f32 	%f54, %f53, %f52, %p13;
	add.s32 	%r84, %r143, -2;
	selp.b32 	%r85, %r84, %r82, %p13;
	add.s32 	%r86, %r142, 14;
	mul.wide.u32 	%rd46, %r86, 4;
	add.s64 	%rd47, %rd1, %rd46;
	ld.global.f32 	%f55, [%rd47];
	setp.gt.f32 	%p14, %f55, %f54;
	selp.f32 	%f56, %f55, %f54, %p14;
	add.s32 	%r87, %r143, -1;
	selp.b32 	%r88, %r87, %r85, %p14;
	add.s32 	%r89, %r142, 15;
	mul.wide.u32 	%rd48, %r89, 4;
	add.s64 	%rd49, %rd1, %rd48;
	ld.global.f32 	%f57, [%rd49];
	setp.gt.f32 	%p15, %f57, %f56;
	selp.f32 	%f58, %f57, %f56, %p15;
	selp.b32 	%r90, %r143, %r88, %p15;
	add.s32 	%r9, %r142, 16;
	mul.wide.u32 	%rd50, %r9, 4;
	add.s64 	%rd51, %rd1, %rd50;
	ld.global.f32 	%f59, [%rd51];
	setp.gt.f32 	%p16, %f59, %f58;
	selp.f32 	%f60, %f59, %f58, %p16;
	add.s32 	%r91, %r143, 1;
	selp.b32 	%r92, %r91, %r90, %p16;
	add.s32 	%r93, %r142, 17;
	mul.wide.u32 	%rd52, %r93, 4;
	add.s64 	%rd53, %rd1, %rd52;
	ld.global.f32 	%f61, [%rd53];
	setp.gt.f32 	%p17, %f61, %f60;
	selp.f32 	%f62, %f61, %f60, %p17;
	add.s32 	%r94, %r143, 2;
	selp.b32 	%r95, %r94, %r92, %p17;
	add.s32 	%r96, %r142, 18;
	mul.wide.u32 	%rd54, %r96, 4;
	add.s64 	%rd55, %rd1, %rd54;
	ld.global.f32 	%f63, [%rd55];
	setp.gt.f32 	%p18, %f63, %f62;
	selp.f32 	%f64, %f63, %f62, %p18;
	add.s32 	%r97, %r143, 3;
	selp.b32 	%r98, %r97, %r95, %p18;
	add.s32 	%r99, %r142, 19;
	mul.wide.u32 	%rd56, %r99, 4;
	add.s64 	%rd57, %rd1, %rd56;
	ld.global.f32 	%f65, [%rd57];
	setp.gt.f32 	%p19, %f65, %f64;
	selp.f32 	%f66, %f65, %f64, %p19;
	add.s32 	%r100, %r143, 4;
	selp.b32 	%r101, %r100, %r98, %p19;
	add.s32 	%r102, %r142, 20;
	mul.wide.u32 	%rd58, %r102, 4;
	add.s64 	%rd59, %rd1, %rd58;
	ld.global.f32 	%f67, [%rd59];
	setp.gt.f32 	%p20, %f67, %f66;
	selp.f32 	%f106, %f67, %f66, %p20;
	add.s32 	%r103, %r143, 5;
	selp.b32 	%r158, %r103, %r101, %p20;
	add.s32 	%r11, %r143, 16;
	add.s32 	%r104, %r143, 6;
	setp.ne.s32 	%p21, %r104, %r149;
	mov.u32 	%r142, %r9;
	mov.u32 	%r143, %r11;
	@%p21 bra 	$L__BB0_5;
$L__BB0_6:
	setp.eq.s32 	%p22, %r4, 0;
	@%p22 bra 	$L__BB0_15;
	and.b32  	%r15, %r39, 7;
	setp.lt.u32 	%p23, %r4, 8;
	@%p23 bra 	$L__BB0_9;
	add.s32 	%r106, %r3, %r149;
	mul.wide.u32 	%rd60, %r106, 4;
	add.s64 	%rd61, %rd1, %rd60;
	ld.global.f32 	%f69, [%rd61];
	setp.gt.f32 	%p24, %f69, %f106;
	selp.f32 	%f70, %f69, %f106, %p24;
	selp.b32 	%r107, %r149, %r158, %p24;
	add.s32 	%r108, %r149, 1;
	add.s32 	%r109, %r106, 1;
	mul.wide.u32 	%rd62, %r109, 4;
	add.s64 	%rd63, %rd1, %rd62;
	ld.global.f32 	%f71, [%rd63];
	setp.gt.f32 	%p25, %f71, %f70;
	selp.f32 	%f72, %f71, %f70, %p25;
	selp.b32 	%r110, %r108, %r107, %p25;
	add.s32 	%r111, %r149, 2;
	add.s32 	%r112, %r106, 2;
	mul.wide.u32 	%rd64, %r112, 4;
	add.s64 	%rd65, %rd1, %rd64;
	ld.global.f32 	%f73, [%rd65];
	setp.gt.f32 	%p26, %f73, %f72;
	selp.f32 	%f74, %f73, %f72, %p26;
	selp.b32 	%r113, %r111, %r110, %p26;
	add.s32 	%r114, %r149, 3;
	add.s32 	%r115, %r106, 3;
	mul.wide.u32 	%rd66, %r115, 4;
	add.s64 	%rd67, %rd1, %rd66;
	ld.global.f32 	%f75, [%rd67];
	setp.gt.f32 	%p27, %f75, %f74;
	selp.f32 	%f76, %f75, %f74, %p27;
	selp.b32 	%r116, %r114, %r113, %p27;
	add.s32 	%r117, %r149, 4;
	add.s32 	%r118, %r106, 4;
	mul.wide.u32 	%rd68, %r118, 4;
	add.s64 	%rd69, %rd1, %rd68;
	ld.global.f32 	%f77, [%rd69];
	setp.gt.f32 	%p28, %f77, %f76;
	selp.f32 	%f78, %f77, %f76, %p28;
	selp.b32 	%r119, %r117, %r116, %p28;
	add.s32 	%r120, %r149, 5;
	add.s32 	%r121, %r106, 5;
	mul.wide.u32 	%rd70, %r121, 4;
	add.s64 	%rd71, %rd1, %rd70;
	ld.global.f32 	%f79, [%rd71];
	setp.gt.f32 	%p29, %f79, %f78;
	selp.f32 	%f80, %f79, %f78, %p29;
	selp.b32 	%r122, %r120, %r119, %p29;
	add.s32 	%r123, %r149, 6;
	add.s32 	%r124, %r106, 6;
	mul.wide.u32 	%rd72, %r124, 4;
	add.s64 	%rd73, %rd1, %rd72;
	ld.global.f32 	%f81, [%rd73];
	setp.gt.f32 	%p30, %f81, %f80;
	selp.f32 	%f82, %f81, %f80, %p30;
	selp.b32 	%r125, %r123, %r122, %p30;
	add.s32 	%r126, %r149, 7;
	add.s32 	%r127, %r106, 7;
	mul.wide.u32 	%rd74, %r127, 4;
	add.s64 	%rd75, %rd1, %rd74;
	ld.global.f32 	%f83, [%rd75];
	setp.gt.f32 	%p31, %f83, %f82;
	selp.f32 	%f106, %f83, %f82, %p31;
	selp.b32 	%r158, %r126, %r125, %p31;
	add.s32 	%r149, %r149, 8;
$L__BB0_9:
	setp.eq.s32 	%p32, %r15, 0;
	@%p32 bra 	$L__BB0_15;
	and.b32  	%r21, %r39, 3;
	setp.lt.u32 	%p33, %r15, 4;
	@%p33 bra 	$L__BB0_12;
	add.s32 	%r129, %r3, %r149;
	mul.wide.u32 	%rd76, %r129, 4;
	add.s64 	%rd77, %rd1, %rd76;
	ld.global.f32 	%f85, [%rd77];
	setp.gt.f32 	%p34, %f85, %f106;
	selp.f32 	%f86, %f85, %f106, %p34;
	selp.b32 	%r130, %r149, %r158, %p34;
	add.s32 	%r131, %r149, 1;
	add.s32 	%r132, %r129, 1;
	mul.wide.u32 	%rd78, %r132, 4;
	add.s64 	%rd79, %rd1, %rd78;
	ld.global.f32 	%f87, [%rd79];
	setp.gt.f32 	%p35, %f87, %f86;
	selp.f32 	%f88, %f87, %f86, %p35;
	selp.b32 	%r133, %r131, %r130, %p35;
	add.s32 	%r134, %r149, 2;
	add.s32 	%r135, %r129, 2;
	mul.wide.u32 	%rd80, %r135, 4;
	add.s64 	%rd81, %rd1, %rd80;
	ld.global.f32 	%f89, [%rd81];
	setp.gt.f32 	%p36, %f89, %f88;
	selp.f32 	%f90, %f89, %f88, %p36;
	selp.b32 	%r136, %r134, %r133, %p36;
	add.s32 	%r137, %r149, 3;
	add.s32 	%r138, %r129, 3;
	mul.wide.u32 	%rd82, %r138, 4;
	add.s64 	%rd83, %rd1, %rd82;
	ld.global.f32 	%f91, [%rd83];
	setp.gt.f32 	%p37, %f91, %f90;
	selp.f32 	%f106, %f91, %f90, %p37;
	selp.b32 	%r158, %r137, %r136, %p37;
	add.s32 	%r149, %r149, 4;
$L__BB0_12:
	setp.eq.s32 	%p38, %r21, 0;
	@%p38 bra 	$L__BB0_15;
	add.s32 	%r156, %r149, 5;
	add.s32 	%r155, %r149, %r1;
	neg.s32 	%r154, %r21;
$L__BB0_14:
	.pragma "nounroll";
	add.s32 	%r139, %r156, -5;
	add.s32 	%r140, %r155, 5;
	mul.wide.u32 	%rd84, %r140, 4;
	add.s64 	%rd85, %rd1, %rd84;
	ld.global.f32 	%f92, [%rd85];
	setp.gt.f32 	%p39, %f92, %f106;
	selp.f32 	%f106, %f92, %f106, %p39;
	selp.b32 	%r158, %r139, %r158, %p39;
	add.s32 	%r156, %r156, 1;
	add.s32 	%r155, %r155, 1;
	add.s32 	%r154, %r154, 1;
	setp.ne.s32 	%p40, %r154, 0;
	@%p40 bra 	$L__BB0_14;
$L__BB0_15:
	cvt.f64.f32 	%fd1, %f2;
	cvt.f64.f32 	%fd2, %f4;
	mul.f64 	%fd3, %fd2, 0d3FE0000000000000;
	sub.f64 	%fd4, %fd1, %fd3;
	cvt.rn.f32.f64 	%f93, %fd4;
	shl.b32 	%r141, %r2, 2;
	cvta.to.global.u64 	%rd86, %rd4;
	mul.wide.s32 	%rd87, %r141, 4;
	add.s64 	%rd88, %rd86, %rd87;
	st.global.f32 	[%rd88], %f93;
	cvt.f64.f32 	%fd5, %f3;
	cvt.f64.f32 	%fd6, %f5;
	mul.f64 	%fd7, %fd6, 0d3FE0000000000000;
	sub.f64 	%fd8, %fd5, %fd7;
	cvt.rn.f32.f64 	%f94, %fd8;
	st.global.f32 	[%rd88+4], %f94;
	add.f64 	%fd9, %fd3, %fd1;
	cvt.rn.f32.f64 	%f95, %fd9;
	st.global.f32 	[%rd88+8], %f95;
	add.f64 	%fd10, %fd7, %fd5;
	cvt.rn.f32.f64 	%f96, %fd10;
	st.global.f32 	[%rd88+12], %f96;
	mul.f32 	%f97, %f1, %f106;
	cvta.to.global.u64 	%rd89, %rd5;
	mul.wide.s32 	%rd90, %r2, 4;
	add.s64 	%rd91, %rd89, %rd90;
	st.global.f32 	[%rd91], %f97;
	cvta.to.global.u64 	%rd92, %rd6;
	add.s64 	%rd93, %rd92, %rd90;
	st.global.u32 	[%rd93], %r158;
$L__BB0_16:
	ret;

}


// ===== COMPILED SASS (sm_100) =====

	.target	sm_100

	.elftype	@"ET_EXEC"


//--------------------- .note.nv.tkinfo           --------------------------
	.section	.note.nv.tkinfo,"",@"SHT_NOTE"
	.sectionflags	@"SHF_NOTE_NV_TKINFO"
	.tkinfo
        /*0018*/ 	.word	0x00000002
        /*0030*/ 	.string	""
        /*0030*/ 	.string	"ptxas"
        /*0030*/ 	.string	"Cuda compilation tools, release 13.0, V13.0.88"
        /*0030*/ 	.string	"Build cuda_13.0.r13.0/compiler.36424714_0"
        /*0030*/ 	.string	"-arch sm_100 -m 64 "



//--------------------- .note.nv.cuinfo           --------------------------
	.section	.note.nv.cuinfo,"",@"SHT_NOTE"
	.sectionflags	@"SHF_NOTE_NV_CUINFO"
        /*0018*/ 	.short	0x0002
        /*001a*/ 	.short	0x0064
        /*001c*/ 	.short	0x0082
	.zero		2


//--------------------- .nv.info                  --------------------------
	.section	.nv.info,"",@"SHT_CUDA_INFO"
	.align	4


	//----- nvinfo : EIATTR_REGCOUNT
	.align		4
        /*0000*/ 	.byte	0x04, 0x2f
        /*0002*/ 	.short	(.L_1 - .L_0)
	.align		4
.L_0:
        /*0004*/ 	.word	index@(_Z14gpuYoloLayer_xPKfPiPfS2_S1_fjjjmS0_PKi)
        /*0008*/ 	.word	0x00000020


	//----- nvinfo : EIATTR_FRAME_SIZE
	.align		4
.L_1:
        /*000c*/ 	.byte	0x04, 0x11
        /*000e*/ 	.short	(.L_3 - .L_2)
	.align		4
.L_2:
        /*0010*/ 	.word	index@(_Z14gpuYoloLayer_xPKfPiPfS2_S1_fjjjmS0_PKi)
        /*0014*/ 	.word	0x00000000


	//----- nvinfo : EIATTR_MIN_STACK_SIZE
	.align		4
.L_3:
        /*0018*/ 	.byte	0x04, 0x12
        /*001a*/ 	.short	(.L_5 - .L_4)
	.align		4
.L_4:
        /*001c*/ 	.word	index@(_Z14gpuYoloLayer_xPKfPiPfS2_S1_fjjjmS0_PKi)
        /*0020*/ 	.word	0x00000000
.L_5:


//--------------------- .nv.compat                --------------------------
	.section	.nv.compat,"",@"SHT_CUDA_COMPAT_INFO"
	.align	4
        /*0000*/ 	.byte	0x02, 0x09, 0x00, 0x00, 0x02, 0x02, 0x01, 0x00, 0x02, 0x05, 0x05, 0x00, 0x03, 0x07, 0x01, 0x01
        /*0010*/ 	.byte	0x02, 0x03, 0x00, 0x00, 0x02, 0x06, 0x01, 0x00, 0x04, 0x0b, 0x08, 0x00, 0x01, 0x00, 0x00, 0x00
        /*0020*/ 	.byte	0x00, 0x00, 0x00, 0x00


//--------------------- .nv.info._Z14gpuYoloLayer_xPKfPiPfS2_S1_fjjjmS0_PKi --------------------------
	.section	.nv.info._Z14gpuYoloLayer_xPKfPiPfS2_S1_fjjjmS0_PKi,"",@"SHT_CUDA_INFO"
	.sectionflags	@""
	.align	4


	//----- nvinfo : EIATTR_CUDA_API_VERSION
	.align		4
        /*0000*/ 	.byte	0x04, 0x37
        /*0002*/ 	.short	(.L_7 - .L_6)
.L_6:
        /*0004*/ 	.word	0x00000082


	//----- nvinfo : EIATTR_KPARAM_INFO
	.align		4
.L_7:
        /*0008*/ 	.byte	0x04, 0x17
        /*000a*/ 	.short	(.L_9 - .L_8)
.L_8:
        /*000c*/ 	.word	0x00000000
        /*0010*/ 	.short	0x000b
        /*0012*/ 	.short	0x0048
        /*0014*/ 	.byte	0x00, 0xf5, 0x21, 0x00


	//----- nvinfo : EIATTR_KPARAM_INFO
	.align		4
.L_9:
        /*0018*/ 	.byte	0x04, 0x17
        /*001a*/ 	.short	(.L_11 - .L_10)
.L_10:
        /*001c*/ 	.word	0x00000000
        /*0020*/ 	.short	0x000a
        /*0022*/ 	.short	0x0040
        /*0024*/ 	.byte	0x00, 0xf5, 0x21, 0x00


	//----- nvinfo : EIATTR_KPARAM_INFO
	.align		4
.L_11:
        /*0028*/ 	.byte	0x04, 0x17
        /*002a*/ 	.short	(.L_13 - .L_12)
.L_12:
        /*002c*/ 	.word	0x00000000
        /*0030*/ 	.short	0x0009
        /*0032*/ 	.short	0x0038
        /*0034*/ 	.byte	0x00, 0xf0, 0x21, 0x00


	//----- nvinfo : EIATTR_KPARAM_INFO
	.align		4
.L_13:
        /*0038*/ 	.byte	0x04, 0x17
        /*003a*/ 	.short	(.L_15 - .L_14)
.L_14:
        /*003c*/ 	.word	0x00000000
        /*0040*/ 	.short	0x0008
        /*0042*/ 	.short	0x0034
        /*0044*/ 	.byte	0x00, 0xf0, 0x11, 0x00


	//----- nvinfo : EIATTR_KPARAM_INFO
	.align		4
.L_15:
        /*0048*/ 	.byte	0x04, 0x17
        /*004a*/ 	.short	(.L_17 - .L_16)
.L_16:
        /*004c*/ 	.word	0x00000000
        /*0050*/ 	.short	0x0007
        /*0052*/ 	.short	0x0030
        /*0054*/ 	.byte	0x00, 0xf0, 0x11, 0x00


	//----- nvinfo : EIATTR_KPARAM_INFO
	.align		4
.L_17:
        /*0058*/ 	.byte	0x04, 0x17
        /*005a*/ 	.short	(.L_19 - .L_18)
.L_18:
        /*005c*/ 	.word	0x00000000
        /*0060*/ 	.short	0x0006
        /*0062*/ 	.short	0x002c
        /*0064*/ 	.byte	0x00, 0xf0, 0x11, 0x00


	//----- nvinfo : EIATTR_KPARAM_INFO
	.align		4
.L_19:
        /*0068*/ 	.byte	0x04, 0x17
        /*006a*/ 	.short	(.L_21 - .L_20)
.L_20:
        /*006c*/ 	.word	0x00000000
        /*0070*/ 	.short	0x0005
        /*0072*/ 	.short	0x0028
        /*0074*/ 	.byte	0x00, 0xf0, 0x11, 0x00


	//----- nvinfo : EIATTR_KPARAM_INFO
	.align		4
.L_21:
        /*0078*/ 	.byte	0x04, 0x17
        /*007a*/ 	.short	(.L_23 - .L_22)
.L_22:
        /*007c*/ 	.word	0x00000000
        /*0080*/ 	.short	0x0004
        /*0082*/ 	.short	0x0020
        /*0084*/ 	.byte	0x00, 0xf5, 0x21, 0x00


	//----- nvinfo : EIATTR_KPARAM_INFO
	.align		4
.L_23:
        /*0088*/ 	.byte	0x04, 0x17
        /*008a*/ 	.short	(.L_25 - .L_24)
.L_24:
        /*008c*/ 	.word	0x00000000
        /*0090*/ 	.short	0x0003
        /*0092*/ 	.short	0x0018
        /*0094*/ 	.byte	0x00, 0xf5, 0x21, 0x00


	//----- nvinfo : EIATTR_KPARAM_INFO
	.align		4
.L_25:
        /*0098*/ 	.byte	0x04, 0x17
        /*009a*/ 	.short	(.L_27 - .L_26)
.L_26:
        /*009c*/ 	.word	0x00000000
        /*00a0*/ 	.short	0x0002
        /*00a2*/ 	.short	0x0010
        /*00a4*/ 	.byte	0x00, 0xf5, 0x21, 0x00


	//----- nvinfo : EIATTR_KPARAM_INFO
	.align		4
.L_27:
        /*00a8*/ 	.byte	0x04, 0x17
        /*00aa*/ 	.short	(.L_29 - .L_28)
.L_28:
        /*00ac*/ 	.word	0x00000000
        /*00b0*/ 	.short	0x0001
        /*00b2*/ 	.short	0x0008
        /*00b4*/ 	.byte	0x00, 0xf5, 0x21, 0x00


	//----- nvinfo : EIATTR_KPARAM_INFO
	.align		4
.L_29:
        /*00b8*/ 	.byte	0x04, 0x17
        /*00ba*/ 	.short	(.L_31 - .L_30)
.L_30:
        /*00bc*/ 	.word	0x00000000
        /*00c0*/ 	.short	0x0000
        /*00c2*/ 	.short	0x0000
        /*00c4*/ 	.byte	0x00, 0xf5, 0x21, 0x00


	//----- nvinfo : EIATTR_SPARSE_MMA_MASK
	.align		4
.L_31:
        /*00c8*/ 	.byte	0x03, 0x50
        /*00ca*/ 	.short	0x0000


	//----- nvinfo : EIATTR_MAXREG_COUNT
	.align		4
        /*00cc*/ 	.byte	0x03, 0x1b
        /*00ce*/ 	.short	0x00ff


	//----- nvinfo : EIATTR_MERCURY_ISA_VERSION
	.align		4
        /*00d0*/ 	.byte	0x03, 0x5f
        /*00d2*/ 	.short	0x0101


	//----- nvinfo : EIATTR_INT_WARP_WIDE_INSTR_OFFSETS
	.align		4
        /*00d4*/ 	.byte	0x04, 0x31
        /*00d6*/ 	.short	(.L_33 - .L_32)


	//   ....[0]....
.L_32:
        /*00d8*/ 	.word	0x00000150


	//   ....[1]....
        /*00dc*/ 	.word	0x00000370


	//----- nvinfo : EIATTR_VRC_CTA_INIT_COUNT
	.align		4
.L_33:
        /*00e0*/ 	.byte	0x02, 0x4a
	.zero		1
	.zero		1


	//----- nvinfo : EIATTR_EXIT_INSTR_OFFSETS
	.align		4
        /*00e4*/ 	.byte	0x04, 0x1c
        /*00e6*/ 	.short	(.L_35 - .L_34)


	//   ....[0]....
.L_34:
        /*00e8*/ 	.word	0x00000080


	//   ....[1]....
        /*00ec*/ 	.word	0x00000130


	//   ....[2]....
        /*00f0*/ 	.word	0x00001390


	//----- nvinfo : EIATTR_CBANK_PARAM_SIZE
	.align		4
.L_35:
        /*00f4*/ 	.byte	0x03, 0x19
        /*00f6*/ 	.short	0x0050


	//----- nvinfo : EIATTR_PARAM_CBANK
	.align		4
        /*00f8*/ 	.byte	0x04, 0x0a
        /*00fa*/ 	.short	(.L_37 - .L_36)
	.align		4
.L_36:
        /*00fc*/ 	.word	index@(.nv.constant0._Z14gpuYoloLayer_xPKfPiPfS2_S1_fjjjmS0_PKi)
        /*0100*/ 	.short	0x0380
        /*0102*/ 	.short	0x0050


	//----- nvinfo : EIATTR_SW_WAR
	.align		4
.L_37:
        /*0104*/ 	.byte	0x04, 0x36
        /*0106*/ 	.short	(.L_39 - .L_38)
.L_38:
        /*0108*/ 	.word	0x00000008
.L_39:


//--------------------- .nv.callgraph             --------------------------
	.section	.nv.callgraph,"",@"SHT_CUDA_CALLGRAPH"
	.align	4
	.sectionentsize	8
	.align		4
        /*0000*/ 	.word	0x00000000
	.align		4
        /*0004*/ 	.word	0xffffffff
	.align		4
        /*0008*/ 	.word	0x00000000
	.align		4
        /*000c*/ 	.word	0xfffffffe
	.align		4
        /*0010*/ 	.word	0x00000000
	.align		4
        /*0014*/ 	.word	0xfffffffd
	.align		4
        /*0018*/ 	.word	0x00000000
	.align		4
        /*001c*/ 	.word	0xfffffffc


//--------------------- .text._Z14gpuYoloLayer_xPKfPiPfS2_S1_fjjjmS0_PKi --------------------------
	.section	.text._Z14gpuYoloLayer_xPKfPiPfS2_S1_fjjjmS0_PKi,"ax",@progbits
	.align	128
        .global         _Z14gpuYoloLayer_xPKfPiPfS2_S1_fjjjmS0_PKi
        .type           _Z14gpuYoloLayer_xPKfPiPfS2_S1_fjjjmS0_PKi,@function
        .size           _Z14gpuYoloLayer_xPKfPiPfS2_S1_fjjjmS0_PKi,(.L_x_7 - _Z14gpuYoloLayer_xPKfPiPfS2_S1_fjjjmS0_PKi)
        .other          _Z14gpuYoloLayer_xPKfPiPfS2_S1_fjjjmS0_PKi,@"STO_CUDA_ENTRY STV_DEFAULT"
_Z14gpuYoloLayer_xPKfPiPfS2_S1_fjjjmS0_PKi:
.text._Z14gpuYoloLayer_xPKfPiPfS2_S1_fjjjmS0_PKi:
[----:B------:R-:W-:Y:S01]  /*0000*/  LDC R1, c[0x0][0x37c] ;  /* 0x0000df00ff017b82 */ /* 0x000fe20000000800 */
[----:B------:R-:W0:Y:S07]  /*0010*/  S2R R0, SR_TID.X ;  /* 0x0000000000007919 */ /* 0x000e2e0000002100 */
[----:B------:R-:W0:Y:S01]  /*0020*/  S2UR UR4, SR_CTAID.X ;  /* 0x00000000000479c3 */ /* 0x000e220000002500 */
[----:B------:R-:W1:Y:S07]  /*0030*/  LDCU.64 UR6, c[0x0][0x3b8] ;  /* 0x00007700ff0677ac */ /* 0x000e6e0008000a00 */
[----:B------:R-:W0:Y:S02]  /*0040*/  LDC R3, c[0x0][0x360] ;  /* 0x0000d800ff037b82 */ /* 0x000e240000000800 */
[----:B0-----:R-:W-:-:S05]  /*0050*/  IMAD R3, R3, UR4, R0 ;  /* 0x0000000403037c24 */ /* 0x001fca000f8e0200 */
[----:B-1----:R-:W-:-:S04]  /*0060*/  ISETP.GE.U32.AND P0, PT, R3, UR6, PT ;  /* 0x0000000603007c0c */ /* 0x002fc8000bf06070 */
[----:B------:R-:W-:-:S13]  /*0070*/  ISETP.GE.U32.AND.EX P0, PT, RZ, UR7, PT, P0 ;  /* 0x00000007ff007c0c */ /* 0x000fda000bf06100 */
[----:B------:R-:W-:Y:S05]  /*0080*/  @P0 EXIT ;  /* 0x000000000000094d */ /* 0x000fea0003800000 */
[----:B------:R-:W0:Y:S01]  /*0090*/  LDCU UR8, c[0x0][0x3b4] ;  /* 0x00007680ff0877ac */ /* 0x000e220008000800 */
[----:B------:R-:W1:Y:S01]  /*00a0*/  LDC.64 R14, c[0x0][0x380] ;  /* 0x0000e000ff0e7b82 */ /* 0x000e620000000a00 */
[----:B------:R-:W2:Y:S01]  /*00b0*/  LDCU.64 UR6, c[0x0][0x358] ;  /* 0x00006b00ff0677ac */ /* 0x000ea20008000a00 */
[----:B0-----:R-:W-:-:S06]  /*00c0*/  UIADD3 UR4, UPT, UPT, UR8, 0x5, URZ ;  /* 0x0000000508047890 */ /* 0x001fcc000fffe0ff */
[----:B------:R-:W-:-:S04]  /*00d0*/  IMAD R0, R3, UR4, RZ ;  /* 0x0000000403007c24 */ /* 0x000fc8000f8e02ff */
[----:B------:R-:W-:Y:S01]  /*00e0*/  VIADD R5, R0, 0x4 ;  /* 0x0000000400057836 */ /* 0x000fe20000000000 */
[----:B------:R-:W0:Y:S03]  /*00f0*/  LDCU UR4, c[0x0][0x3a8] ;  /* 0x00007500ff0477ac */ /* 0x000e260008000800 */
[----:B-1----:R-:W-:-:S05]  /*0100*/  IMAD.WIDE.U32 R4, R5, 0x4, R14 ;  /* 0x0000000405047825 */ /* 0x002fca00078e000e */
[----:B--2---:R-:W0:Y:S02]  /*0110*/  LDG.E R2, desc[UR6][R4.64] ;  /* 0x0000000604027981 */ /* 0x004e24000c1e1900 */
[----:B0-----:R-:W-:-:S13]  /*0120*/  FSETP.GEU.AND P0, PT, R2, UR4, PT ;  /* 0x0000000402007c0b */ /* 0x001fda000bf0e000 */
[----:B------:R-:W-:Y:S05]  /*0130*/  @!P0 EXIT ;  /* 0x000000000000894d */ /* 0x000fea0003800000 */
[----:B------:R-:W0:Y:S01]  /*0140*/  S2R R5, SR_LANEID ;  /* 0x0000000000057919 */ /* 0x000e220000000000 */
[----:B------:R-:W-:Y:S01]  /*0150*/  VOTEU.ANY UR4, UPT, PT ;  /* 0x0000000000047886 */ /* 0x000fe200038e0100 */
[----:B------:R-:W1:Y:S01]  /*0160*/  LDC.64 R12, c[0x0][0x388] ;  /* 0x0000e200ff0c7b82 */ /* 0x000e620000000a00 */
[----:B------:R-:W0:Y:S01]  /*0170*/  FLO.U32 R6, UR4 ;  /* 0x0000000400067d00 */ /* 0x000e2200080e0000 */
[C---:B------:R-:W-:Y:S01]  /*0180*/  IADD3 R19, PT, PT, R0.reuse, 0x3, RZ ;  /* 0x0000000300137810 */ /* 0x040fe20007ffe0ff */
[----:B------:R-:W-:Y:S01]  /*0190*/  VIADD R17, R0, 0x2 ;  /* 0x0000000200117836 */ /* 0x000fe20000000000 */
[----:B------:R-:W2:Y:S03]  /*01a0*/  LDCU.64 UR10, c[0x0][0x3c8] ;  /* 0x00007900ff0a77ac */ /* 0x000ea60008000a00 */
[--C-:B------:R-:W-:Y:S01]  /*01b0*/  IMAD.WIDE.U32 R16, R17, 0x4, R14.reuse ;  /* 0x0000000411107825 */ /* 0x100fe200078e000e */
[----:B------:R-:W3:Y:S01]  /*01c0*/  LDC.64 R20, c[0x0][0x3c0] ;  /* 0x0000f000ff147b82 */ /* 0x000ee20000000a00 */
[----:B------:R-:W1:Y:S02]  /*01d0*/  POPC R7, UR4 ;  /* 0x0000000400077d09 */ /* 0x000e640008000000 */
[----:B------:R-:W-:Y:S01]  /*01e0*/  IMAD.WIDE.U32 R18, R19, 0x4, R14 ;  /* 0x0000000413127825 */ /* 0x000fe200078e000e */
[----:B0-----:R-:W-:-:S13]  /*01f0*/  ISETP.EQ.U32.AND P0, PT, R6, R5, PT ;  /* 0x000000050600720c */ /* 0x001fda0003f02070 */
[----:B-1----:R3:W4:Y:S04]  /*0200*/  @P0 ATOMG.E.ADD.STRONG.GPU PT, R7, desc[UR6][R12.64], R7 ;  /* 0x800000070c0709a8 */ /* 0x00272800081ef106 */
[----:B------:R-:W5:Y:S04]  /*0210*/  LDG.E R16, desc[UR6][R16.64] ;  /* 0x0000000610107981 */ /* 0x000f68000c1e1900 */
[----:B------:R-:W4:Y:S01]  /*0220*/  LDG.E R18, desc[UR6][R18.64] ;  /* 0x0000000612127981 */ /* 0x000f22000c1e1900 */
[----:B--2---:R-:W-:Y:S01]  /*0230*/  LEA R4, P0, R3, UR10, 0x2 ;  /* 0x0000000a03047c11 */ /* 0x004fe2000f8010ff */
[----:B------:R-:W-:-:S02]  /*0240*/  VIADD R11, R0, 0x1 ;  /* 0x00000001000b7836 */ /* 0x000fc40000000000 */
[C---:B------:R-:W-:Y:S01]  /*0250*/  IMAD.SHL.U32 R23, R3.reuse, 0x2, RZ ;  /* 0x0000000203177824 */ /* 0x040fe200078e00ff */
[----:B------:R-:W-:Y:S01]  /*0260*/  LEA.HI.X R5, R3, UR11, RZ, 0x2, P0 ;  /* 0x0000000b03057c11 */ /* 0x000fe200080f14ff */
[----:B------:R-:W-:-:S04]  /*0270*/  IMAD.WIDE.U32 R10, R11, 0x4, R14 ;  /* 0x000000040b0a7825 */ /* 0x000fc800078e000e */
[----:B------:R-:W-:Y:S01]  /*0280*/  IMAD.WIDE.U32 R8, R0, 0x4, R14 ;  /* 0x0000000400087825 */ /* 0x000fe200078e000e */
[----:B------:R-:W2:Y:S03]  /*0290*/  LDG.E R5, desc[UR6][R4.64] ;  /* 0x0000000604057981 */ /* 0x000ea6000c1e1900 */
[----:B---3--:R-:W-:Y:S01]  /*02a0*/  IMAD.WIDE.U32 R12, R23, 0x4, R20 ;  /* 0x00000004170c7825 */ /* 0x008fe200078e0014 */
[----:B------:R-:W3:Y:S04]  /*02b0*/  LDG.E R10, desc[UR6][R10.64] ;  /* 0x000000060a0a7981 */ /* 0x000ee8000c1e1900 */
[----:B------:R-:W3:Y:S04]  /*02c0*/  LDG.E R19, desc[UR6][R12.64+0x4] ;  /* 0x000004060c137981 */ /* 0x000ee8000c1e1900 */
[----:B------:R-:W3:Y:S04]  /*02d0*/  LDG.E R8, desc[UR6][R8.64] ;  /* 0x0000000608087981 */ /* 0x000ee8000c1e1900 */
[----:B------:R0:W3:Y:S01]  /*02e0*/  LDG.E R17, desc[UR6][R12.64] ;  /* 0x000000060c117981 */ /* 0x0000e2000c1e1900 */
[----:B------:R-:W1:Y:S01]  /*02f0*/  S2R R3, SR_LTMASK ;  /* 0x0000000000037919 */ /* 0x000e620000003900 */
[----:B------:R-:W-:Y:S01]  /*0300*/  UISETP.NE.AND UP0, UPT, UR8, URZ, UPT ;  /* 0x000000ff0800728c */ /* 0x000fe2000bf05270 */
[----:B-1----:R-:W-:-:S04]  /*0310*/  LOP3.LUT R21, R3, UR4, RZ, 0xc0, !PT ;  /* 0x0000000403157c12 */ /* 0x002fc8000f8ec0ff */
[----:B------:R-:W1:Y:S01]  /*0320*/  POPC R22, R21 ;  /* 0x0000001500167309 */ /* 0x000e620000000000 */
[----:B-----5:R-:W-:Y:S01]  /*0330*/  FMUL R16, R16, 1.4426950216293334961 ;  /* 0x3fb8aa3b10107820 */ /* 0x020fe20000400000 */
[----:B----4-:R-:W-:-:S04]  /*0340*/  FMUL R20, R18, 1.4426950216293334961 ;  /* 0x3fb8aa3b12147820 */ /* 0x010fc80000400000 */
[----:B------:R-:W-:Y:S02]  /*0350*/  FSETP.GEU.AND P0, PT, R16, -126, PT ;  /* 0xc2fc00001000780b */ /* 0x000fe40003f0e000 */
[----:B------:R-:W-:Y:S01]  /*0360*/  FSETP.GEU.AND P1, PT, R20, -126, PT ;  /* 0xc2fc00001400780b */ /* 0x000fe20003f2e000 */
[----:B------:R-:W1:Y:S10]  /*0370*/  SHFL.IDX PT, R3, R7, R6, 0x1f ;  /* 0x00001f0607037589 */ /* 0x000e7400000e0000 */
[----:B------:R-:W-:-:S02]  /*0380*/  @!P0 FMUL R16, R16, 0.5 ;  /* 0x3f00000010108820 */ /* 0x000fc40000400000 */
[----:B------:R-:W-:Y:S02]  /*0390*/  @!P1 FMUL R20, R20, 0.5 ;  /* 0x3f00000014149820 */ /* 0x000fe40000400000 */
[----:B------:R-:W4:Y:S08]  /*03a0*/  MUFU.EX2 R18, R16 ;  /* 0x0000001000127308 */ /* 0x000f300000000800 */
[----:B0-----:R-:W0:Y:S01]  /*03b0*/  MUFU.EX2 R12, R20 ;  /* 0x00000014000c7308 */ /* 0x001e220000000800 */
[----:B--2---:R-:W-:Y:S01]  /*03c0*/  I2FP.F32.S32 R9, R5 ;  /* 0x0000000500097245 */ /* 0x004fe20000201400 */
[----:B---3--:R-:W-:Y:S01]  /*03d0*/  FADD R10, R10, R19 ;  /* 0x000000130a0a7221 */ /* 0x008fe20000000000 */
[----:B------:R-:W-:Y:S01]  /*03e0*/  FADD R4, R8, R17 ;  /* 0x0000001108047221 */ /* 0x000fe20000000000 */
[----:B-1----:R-:W-:Y:S01]  /*03f0*/  IADD3 R3, PT, PT, R3, R22, RZ ;  /* 0x0000001603037210 */ /* 0x002fe20007ffe0ff */
[----:B------:R-:W-:-:S02]  /*0400*/  IMAD.MOV.U32 R17, RZ, RZ, RZ ;  /* 0x000000ffff117224 */ /* 0x000fc400078e00ff */
[C---:B------:R-:W-:Y:S01]  /*0410*/  FMUL R5, R9.reuse, R10 ;  /* 0x0000000a09057220 */ /* 0x040fe20000400000 */
[----:B----4-:R-:W-:Y:S01]  /*0420*/  @!P0 FMUL R18, R18, R18 ;  /* 0x0000001212128220 */ /* 0x010fe20000400000 */
[----:B------:R-:W-:Y:S01]  /*0430*/  FMUL R4, R4, R9 ;  /* 0x0000000904047220 */ /* 0x000fe20000400000 */
[----:B------:R-:W-:Y:S02]  /*0440*/  IMAD.MOV.U32 R10, RZ, RZ, -0x1 ;  /* 0xffffffffff0a7424 */ /* 0x000fe400078e00ff */
[----:B------:R-:W-:Y:S01]  /*0450*/  FMUL R6, R9, R18 ;  /* 0x0000001209067220 */ /* 0x000fe20000400000 */
[----:B0-----:R-:W-:-:S04]  /*0460*/  @!P1 FMUL R12, R12, R12 ;  /* 0x0000000c0c0c9220 */ /* 0x001fc80000400000 */
[----:B------:R-:W-:Y:S01]  /*0470*/  FMUL R7, R9, R12 ;  /* 0x0000000c09077220 */ /* 0x000fe20000400000 */
[----:B------:R-:W-:Y:S06]  /*0480*/  BRA.U !UP0, `(.L_x_0) ;  /* 0x0000000d08587547 */ /* 0x000fec000b800000 */
[----:B------:R-:W-:Y:S01]  /*0490*/  UISETP.GE.U32.AND UP0, UPT, UR8, 0x10, UPT ;  /* 0x000000100800788c */ /* 0x000fe2000bf06070 */
[----:B------:R-:W-:Y:S01]  /*04a0*/  HFMA2 R17, -RZ, RZ, 0, 0 ;  /* 0x00000000ff117431 */ /* 0x000fe200000001ff */
[----:B------:R-:W-:Y:S01]  /*04b0*/  ULOP3.LUT UR4, UR8, 0xf, URZ, 0xc0, !UPT ;  /* 0x0000000f08047892 */ /* 0x000fe2000f8ec0ff */
[----:B------:R-:W-:Y:S02]  /*04c0*/  IMAD.MOV.U32 R10, RZ, RZ, -0x1 ;  /* 0xffffffffff0a7424 */ /* 0x000fe400078e00ff */
[----:B------:R-:W-:Y:S01]  /*04d0*/  IMAD.MOV.U32 R9, RZ, RZ, RZ ;  /* 0x000000ffff097224 */ /* 0x000fe200078e00ff */
[----:B------:R-:W-:-:S03]  /*04e0*/  UISETP.NE.AND UP1, UPT, UR4, URZ, UPT ;  /* 0x000000ff0400728c */ /* 0x000fc6000bf25270 */
[----:B------:R-:W-:Y:S08]  /*04f0*/  BRA.U !UP0, `(.L_x_1) ;  /* 0x0000000508ac7547 */ /* 0x000ff0000b800000 */
[----:B------:R-:W-:Y:S01]  /*0500*/  ULOP3.LUT UR5, UR8, 0xfffffff0, URZ, 0xc0, !UPT ;  /* 0xfffffff008057892 */ /* 0x000fe2000f8ec0ff */
[----:B------:R-:W-:Y:S01]  /*0510*/  MOV R17, RZ ;  /* 0x000000ff00117202 */ /* 0x000fe20000000f00 */
[----:B------:R-:W-:Y:S01]  /*0520*/  IMAD.MOV.U32 R10, RZ, RZ, -0x1 ;  /* 0xffffffffff0a7424 */ /* 0x000fe200078e00ff */
[----:B------:R-:W-:Y:S01]  /*0530*/  MOV R11, R0 ;  /* 0x00000000000b7202 */ /* 0x000fe20000000f00 */
[----:B------:R-:W-:Y:S02]  /*0540*/  IMAD.MOV.U32 R8, RZ, RZ, 0xa ;  /* 0x0000000aff087424 */ /* 0x000fe400078e00ff */
[----:B------:R-:W-:-:S07]  /*0550*/  IMAD.U32 R9, RZ, RZ, UR5 ;  /* 0x00000005ff097e24 */ /* 0x000fce000f8e00ff */
.L_x_2:
[C---:B------:R-:W-:Y:S01]  /*0560*/  VIADD R29, R11.reuse, 0x5 ;  /* 0x000000050b1d7836 */ /* 0x040fe20000000000 */
[----:B------:R-:W-:-:S03]  /*0570*/  IADD3 R21, PT, PT, R11, 0x6, RZ ;  /* 0x000000060b157810 */ /* 0x000fc60007ffe0ff */
[----:B------:R-:W-:-:S05]  /*0580*/  IMAD.WIDE.U32 R28, R29, 0x4, R14 ;  /* 0x000000041d1c7825 */ /* 0x000fca00078e000e */
[----:B------:R0:W2:Y:S01]  /*0590*/  LDG.E R16, desc[UR6][R28.64] ;  /* 0x000000061c107981 */ /* 0x0000a2000c1e1900 */
[----:B------:R-:W-:-:S04]  /*05a0*/  IMAD.WIDE.U32 R20, R21, 0x4, R14 ;  /* 0x0000000415147825 */ /* 0x000fc800078e000e */
[C---:B------:R-:W-:Y:S01]  /*05b0*/  VIADD R13, R11.reuse, 0x7 ;  /* 0x000000070b0d7836 */ /* 0x040fe20000000000 */
[----:B------:R1:W3:Y:S01]  /*05c0*/  LDG.E R26, desc[UR6][R20.64] ;  /* 0x00000006141a7981 */ /* 0x0002e2000c1e1900 */
[----:B------:R-:W-:Y:S02]  /*05d0*/  VIADD R19, R11, 0x8 ;  /* 0x000000080b137836 */ /* 0x000fe40000000000 */
[----:B------:R-:W-:-:S05]  /*05e0*/  IMAD.WIDE.U32 R12, R13, 0x4, R14 ;  /* 0x000000040d0c7825 */ /* 0x000fca00078e000e */
[----:B------:R-:W4:Y:S01]  /*05f0*/  LDG.E R27, desc[UR6][R12.64] ;  /* 0x000000060c1b7981 */ /* 0x000f22000c1e1900 */
[----:B------:R-:W-:-:S05]  /*0600*/  IMAD.WIDE.U32 R18, R19, 0x4, R14 ;  /* 0x0000000413127825 */ /* 0x000fca00078e000e */
[----:B------:R5:W4:Y:S01]  /*0610*/  LDG.E R22, desc[UR6][R18.64] ;  /* 0x0000000612167981 */ /* 0x000b22000c1e1900 */
[----:B------:R-:W-:-:S05]  /*0620*/  IADD3 R25, PT, PT, R11, 0x9, RZ ;  /* 0x000000090b197810 */ /* 0x000fca0007ffe0ff */
[----:B------:R-:W-:-:S05]  /*0630*/  IMAD.WIDE.U32 R24, R25, 0x4, R14 ;  /* 0x0000000419187825 */ /* 0x000fca00078e000e */
[----:B------:R-:W4:Y:S01]  /*0640*/  LDG.E R23, desc[UR6][R24.64] ;  /* 0x0000000618177981 */ /* 0x000f22000c1e1900 */
[C---:B0-----:R-:W-:Y:S02]  /*0650*/  VIADD R29, R11.reuse, 0xa ;  /* 0x0000000a0b1d7836 */ /* 0x041fe40000000000 */
[----:B-1----:R-:W-:Y:S02]  /*0660*/  VIADD R21, R11, 0xb ;  /* 0x0000000b0b157836 */ /* 0x002fe40000000000 */
[----:B------:R-:W-:-:S05]  /*0670*/  IMAD.WIDE.U32 R28, R29, 0x4, R14 ;  /* 0x000000041d1c7825 */ /* 0x000fca00078e000e */
[----:B------:R-:W4:Y:S01]  /*0680*/  LDG.E R12, desc[UR6][R28.64] ;  /* 0x000000061c0c7981 */ /* 0x000f22000c1e1900 */
[----:B------:R-:W-:Y:S01]  /*0690*/  IMAD.WIDE.U32 R20, R21, 0x4, R14 ;  /* 0x0000000415147825 */ /* 0x000fe200078e000e */
[----:B-----5:R-:W-:-:S04]  /*06a0*/  IADD3 R19, PT, PT, R11, 0xc, RZ ;  /* 0x0000000c0b137810 */ /* 0x020fc80007ffe0ff */
[----:B------:R0:W5:Y:S01]  /*06b0*/  LDG.E R13, desc[UR6][R20.64] ;  /* 0x00000006140d7981 */ /* 0x000162000c1e1900 */
[----:B------:R-:W-:-:S05]  /*06c0*/  IMAD.WIDE.U32 R18, R19, 0x4, R14 ;  /* 0x0000000413127825 */ /* 0x000fca00078e000e */
[----:B------:R1:W5:Y:S01]  /*06d0*/  LDG.E R24, desc[UR6][R18.64] ;  /* 0x0000000612187981 */ /* 0x000362000c1e1900 */
[C---:B0-----:R-:W-:Y:S01]  /*06e0*/  VIADD R21, R11.reuse, 0xd ;  /* 0x0000000d0b157836 */ /* 0x041fe20000000000 */
[----:B------:R-:W-:Y:S02]  /*06f0*/  IADD3 R29, PT, PT, R11, 0xf, RZ ;  /* 0x0000000f0b1d7810 */ /* 0x000fe40007ffe0ff */
[----:B--2---:R-:W-:-:S04]  /*0700*/  FSETP.GT.AND P3, PT, R16, R17, PT ;  /* 0x000000111000720b */ /* 0x004fc80003f64000 */
[----:B-1----:R-:W-:Y:S01]  /*0710*/  FSEL R19, R16, R17, P3 ;  /* 0x0000001110137208 */ /* 0x002fe20001800000 */
[----:B------:R-:W-:-:S03]  /*0720*/  IMAD.WIDE.U32 R16, R21, 0x4, R14 ;  /* 0x0000000415107825 */ /* 0x000fc600078e000e */
[CC--:B---3--:R-:W-:Y:S01]  /*0730*/  FSETP.GT.AND P4, PT, R26.reuse, R19.reuse, PT ;  /* 0x000000131a00720b */ /* 0x0c8fe20003f84000 */
[----:B------:R-:W-:Y:S01]  /*0740*/  VIADD R21, R11, 0xe ;  /* 0x0000000e0b157836 */ /* 0x000fe20000000000 */
[----:B------:R0:W2:Y:S02]  /*0750*/  LDG.E R25, desc[UR6][R16.64] ;  /* 0x0000000610197981 */ /* 0x0000a4000c1e1900 */
[----:B------:R-:W-:Y:S01]  /*0760*/  FSEL R28, R26, R19, P4 ;  /* 0x000000131a1c7208 */ /* 0x000fe20002000000 */
[----:B------:R-:W-:-:S03]  /*0770*/  IMAD.WIDE.U32 R20, R21, 0x4, R14 ;  /* 0x0000000415147825 */ /* 0x000fc600078e000e */
[CC--:B----4-:R-:W-:Y:S02]  /*0780*/  FSETP.GT.AND P5, PT, R27.reuse, R28.reuse, PT ;  /* 0x0000001c1b00720b */ /* 0x0d0fe40003fa4000 */
[----:B------:R1:W3:Y:S02]  /*0790*/  LDG.E R26, desc[UR6][R20.64] ;  /* 0x00000006141a7981 */ /* 0x0002e4000c1e1900 */
[----:B------:R-:W-:Y:S01]  /*07a0*/  FSEL R19, R27, R28, P5 ;  /* 0x0000001c1b137208 */ /* 0x000fe20002800000 */
[----:B------:R-:W-:-:S04]  /*07b0*/  IMAD.WIDE.U32 R28, R29, 0x4, R14 ;  /* 0x000000041d1c7825 */ /* 0x000fc800078e000e */
[----:B------:R-:W-:Y:S01]  /*07c0*/  VIADD R27, R11, 0x10 ;  /* 0x000000100b1b7836 */ /* 0x000fe20000000000 */
[CC--:B------:R-:W-:Y:S01]  /*07d0*/  FSETP.GT.AND P6, PT, R22.reuse, R19.reuse, PT ;  /* 0x000000131600720b */ /* 0x0c0fe20003fc4000 */
[----:B------:R4:W3:Y:S02]  /*07e0*/  LDG.E R28, desc[UR6][R28.64] ;  /* 0x000000061c1c7981 */ /* 0x0008e4000c1e1900 */
[----:B0-----:R-:W-:Y:S01]  /*07f0*/  IMAD.WIDE.U32 R16, R27, 0x4, R14 ;  /* 0x000000041b107825 */ /* 0x001fe200078e000e */
[----:B------:R-:W-:-:S03]  /*0800*/  FSEL R22, R22, R19, P6 ;  /* 0x0000001316167208 */ /* 0x000fc60003000000 */
[----:B------:R-:W-:Y:S02]  /*0810*/  VIADD R19, R11, 0x11 ;  /* 0x000000110b137836 */ /* 0x000fe40000000000 */
[----:B------:R-:W3:Y:S02]  /*0820*/  LDG.E R16, desc[UR6][R16.64] ;  /* 0x0000000610107981 */ /* 0x000ee4000c1e1900 */
[----:B------:R-:W-:Y:S01]  /*0830*/  IMAD.WIDE.U32 R18, R19, 0x4, R14 ;  /* 0x0000000413127825 */ /* 0x000fe200078e000e */
[----:B-1----:R-:W-:-:S05]  /*0840*/  IADD3 R21, PT, PT, R11, 0x12, RZ ;  /* 0x000000120b157810 */ /* 0x002fca0007ffe0ff */
[----:B------:R0:W3:Y:S01]  /*0850*/  LDG.E R18, desc[UR6][R18.64] ;  /* 0x0000000612127981 */ /* 0x0000e2000c1e1900 */
[----:B------:R-:W-:Y:S01]  /*0860*/  IMAD.WIDE.U32 R20, R21, 0x4, R14 ;  /* 0x0000000415147825 */ /* 0x000fe200078e000e */
[----:B------:R-:W-:-:S04]  /*0870*/  FSETP.GT.AND P0, PT, R23, R22, PT ;  /* 0x000000161700720b */ /* 0x000fc80003f04000 */
[----:B------:R1:W3:Y:S01]  /*0880*/  LDG.E R17, desc[UR6][R20.64] ;  /* 0x0000000614117981 */ /* 0x0002e2000c1e1900 */
[----:B----4-:R-:W-:Y:S01]  /*0890*/  FSEL R29, R23, R22, P0 ;  /* 0x00000016171d7208 */ /* 0x010fe20000000000 */
[----:B0-----:R-:W-:-:S04]  /*08a0*/  VIADD R19, R11, 0x13 ;  /* 0x000000130b137836 */ /* 0x001fc80000000000 */
[----:B------:R-:W-:-:S04]  /*08b0*/  IMAD.WIDE.U32 R22, R19, 0x4, R14 ;  /* 0x0000000413167825 */ /* 0x000fc800078e000e */
[----:B------:R-:W-:Y:S02]  /*08c0*/  VIADD R11, R11, 0x14 ;  /* 0x000000140b0b7836 */ /* 0x000fe40000000000 */
[----:B------:R-:W4:Y:S02]  /*08d0*/  LDG.E R22, desc[UR6][R22.64] ;  /* 0x0000000616167981 */ /* 0x000f24000c1e1900 */
[----:B-1----:R-:W-:-:S05]  /*08e0*/  IMAD.WIDE.U32 R20, R11, 0x4, R14 ;  /* 0x000000040b147825 */ /* 0x002fca00078e000e */
[----:B------:R-:W4:Y:S01]  /*08f0*/  LDG.E R11, desc[UR6][R20.64] ;  /* 0x00000006140b7981 */ /* 0x000f22000c1e1900 */
[----:B------:R-:W-:-:S04]  /*0900*/  FSETP.GT.AND P1, PT, R12, R29, PT ;  /* 0x0000001d0c00720b */ /* 0x000fc80003f24000 */
[----:B------:R-:W-:-:S04]  /*0910*/  FSEL R12, R12, R29, P1 ;  /* 0x0000001d0c0c7208 */ /* 0x000fc80000800000 */
[----:B-----5:R-:W-:-:S04]  /*0920*/  FSETP.GT.AND P2, PT, R13, R12, PT ;  /* 0x0000000c0d00720b */ /* 0x020fc80003f44000 */
[----:B------:R-:W-:Y:S02]  /*0930*/  FSEL R13, R13, R12, P2 ;  /* 0x0000000c0d0d7208 */ /* 0x000fe40001000000 */
[----:B------:R-:W-:Y:S02]  /*0940*/  @P3 IADD3 R10, PT, PT, R8, -0xa, RZ ;  /* 0xfffffff6080a3810 */ /* 0x000fe40007ffe0ff */
[----:B------:R-:W-:Y:S01]  /*0950*/  FSETP.GT.AND P3, PT, R24, R13, PT ;  /* 0x0000000d1800720b */ /* 0x000fe20003f64000 */
[----:B------:R-:W-:-:S03]  /*0960*/  @P4 VIADD R10, R8, 0xfffffff7 ;  /* 0xfffffff7080a4836 */ /* 0x000fc60000000000 */
[----:B------:R-:W-:Y:S01]  /*0970*/  FSEL R24, R24, R13, P3 ;  /* 0x0000000d18187208 */ /* 0x000fe20001800000 */
[C---:B------:R-:W-:Y:S01]  /*0980*/  @P5 VIADD R10, R8.reuse, 0xfffffff8 ;  /* 0xfffffff8080a5836 */ /* 0x040fe20000000000 */
[C---:B------:R-:W-:Y:S01]  /*0990*/  @P6 IADD3 R10, PT, PT, R8.reuse, -0x7, RZ ;  /* 0xfffffff9080a6810 */ /* 0x040fe20007ffe0ff */
[C---:B------:R-:W-:Y:S02]  /*09a0*/  @P0 VIADD R10, R8.reuse, 0xfffffffa ;  /* 0xfffffffa080a0836 */ /* 0x040fe40000000000 */
[C---:B------:R-:W-:Y:S01]  /*09b0*/  @P1 VIADD R10, R8.reuse, 0xfffffffb ;  /* 0xfffffffb080a1836 */ /* 0x040fe20000000000 */
[----:B------:R-:W-:-:S03]  /*09c0*/  @P2 IADD3 R10, PT, PT, R8, -0x4, RZ ;  /* 0xfffffffc080a2810 */ /* 0x000fc60007ffe0ff */
[C---:B------:R-:W-:Y:S02]  /*09d0*/  @P3 VIADD R10, R8.reuse, 0xfffffffd ;  /* 0xfffffffd080a3836 */ /* 0x040fe40000000000 */
[----:B------:R-:W-:Y:S01]  /*09e0*/  VIADD R12, R8, 0x6 ;  /* 0x00000006080c7836 */ /* 0x000fe20000000000 */
[----:B--2---:R-:W-:-:S04]  /*09f0*/  FSETP.GT.AND P4, PT, R25, R24, PT ;  /* 0x000000181900720b */ /* 0x004fc80003f84000 */
[----:B------:R-:W-:-:S04]  /*0a00*/  FSEL R25, R25, R24, P4 ;  /* 0x0000001819197208 */ /* 0x000fc80002000000 */
[----:B---3--:R-:W-:-:S04]  /*0a10*/  FSETP.GT.AND P5, PT, R26, R25, PT ;  /* 0x000000191a00720b */ /* 0x008fc80003fa4000 */
[----:B------:R-:W-:-:S04]  /*0a20*/  FSEL R25, R26, R25, P5 ;  /* 0x000000191a197208 */ /* 0x000fc80002800000 */
[----:B------:R-:W-:-:S04]  /*0a30*/  FSETP.GT.AND P6, PT, R28, R25, PT ;  /* 0x000000191c00720b */ /* 0x000fc80003fc4000 */
[----:B------:R-:W-:-:S04]  /*0a40*/  FSEL R25, R28, R25, P6 ;  /* 0x000000191c197208 */ /* 0x000fc80003000000 */
[----:B------:R-:W-:-:S04]  /*0a50*/  FSETP.GT.AND P0, PT, R16, R25, PT ;  /* 0x000000191000720b */ /* 0x000fc80003f04000 */
[----:B------:R-:W-:-:S04]  /*0a60*/  FSEL R25, R16, R25, P0 ;  /* 0x0000001910197208 */ /* 0x000fc80000000000 */
[----:B------:R-:W-:-:S04]  /*0a70*/  FSETP.GT.AND P1, PT, R18, R25, PT ;  /* 0x000000191200720b */ /* 0x000fc80003f24000 */
[----:B------:R-:W-:-:S04]  /*0a80*/  FSEL R18, R18, R25, P1 ;  /* 0x0000001912127208 */ /* 0x000fc80000800000 */
[----:B------:R-:W-:Y:S01]  /*0a90*/  FSETP.GT.AND P2, PT, R17, R18, PT ;  /* 0x000000121100720b */ /* 0x000fe20003f44000 */
[----:B------:R-:W-:-:S03]  /*0aa0*/  @P4 VIADD R10, R8, 0xfffffffe ;  /* 0xfffffffe080a4836 */ /* 0x000fc60000000000 */
[----:B------:R-:W-:Y:S02]  /*0ab0*/  FSEL R17, R17, R18, P2 ;  /* 0x0000001211117208 */ /* 0x000fe40001000000 */
[----:B------:R-:W-:Y:S02]  /*0ac0*/  @P5 IADD3 R10, PT, PT, R8, -0x1, RZ ;  /* 0xffffffff080a5810 */ /* 0x000fe40007ffe0ff */
[-C--:B----4-:R-:W-:Y:S02]  /*0ad0*/  FSETP.GT.AND P3, PT, R22, R17.reuse, PT ;  /* 0x000000111600720b */ /* 0x090fe40003f64000 */
[C---:B------:R-:W-:Y:S01]  /*0ae0*/  SEL R10, R8.reuse, R10, P6 ;  /* 0x0000000a080a7207 */ /* 0x040fe20003000000 */
[----:B------:R-:W-:Y:S01]  /*0af0*/  @P0 VIADD R10, R8, 0x1 ;  /* 0x00000001080a0836 */ /* 0x000fe20000000000 */
[----:B------:R-:W-:Y:S01]  /*0b00*/  FSEL R22, R22, R17, P3 ;  /* 0x0000001116167208 */ /* 0x000fe20001800000 */
[----:B------:R-:W-:Y:S01]  /*0b10*/  @P1 VIADD R10, R8, 0x2 ;  /* 0x00000002080a1836 */ /* 0x000fe20000000000 */
[----:B------:R-:W-:-:S02]  /*0b20*/  ISETP.NE.AND P1, PT, R12, R9, PT ;  /* 0x000000090c00720c */ /* 0x000fc40003f25270 */
[CC--:B------:R-:W-:Y:S02]  /*0b30*/  FSETP.GT.AND P0, PT, R11.reuse, R22.reuse, PT ;  /* 0x000000160b00720b */ /* 0x0c0fe40003f04000 */
[C---:B------:R-:W-:Y:S02]  /*0b40*/  @P2 IADD3 R10, PT, PT, R8.reuse, 0x3, RZ ;  /* 0x00000003080a2810 */ /* 0x040fe40007ffe0ff */
[----:B------:R-:W-:Y:S01]  /*0b50*/  FSEL R17, R11, R22, P0 ;  /* 0x000000160b117208 */ /* 0x000fe20000000000 */
[----:B------:R-:W-:Y:S01]  /*0b60*/  @P3 VIADD R10, R8, 0x4 ;  /* 0x00000004080a3836 */ /* 0x000fe20000000000 */
[----:B------:R-:W-:-:S07]  /*0b70*/  MOV R11, R27 ;  /* 0x0000001b000b7202 */ /* 0x000fce0000000f00 */
[C---:B------:R-:W-:Y:S01]  /*0b80*/  @P0 IADD3 R10, PT, PT, R8.reuse, 0x5, RZ ;  /* 0x00000005080a0810 */ /* 0x040fe20007ffe0ff */
[----:B------:R-:W-:Y:S01]  /*0b90*/  VIADD R8, R8, 0x10 ;  /* 0x0000001008087836 */ /* 0x000fe20000000000 */
[----:B------:R-:W-:Y:S06]  /*0ba0*/  @P1 BRA `(.L_x_2) ;  /* 0xfffffff8006c1947 */ /* 0x000fec000383ffff */
.L_x_1:
[----:B------:R-:W-:Y:S01]  /*0bb0*/  VIADD R8, R0, 0x5 ;  /* 0x0000000500087836 */ /* 0x000fe20000000000 */
[----:B------:R-:W-:Y:S06]  /*0bc0*/  BRA.U !UP1, `(.L_x_0) ;  /* 0x0000000509887547 */ /* 0x000fec000b800000 */
[----:B------:R-:W-:Y:S02]  /*0bd0*/  UISETP.GE.U32.AND UP0, UPT, UR4, 0x8, UPT ;  /* 0x000000080400788c */ /* 0x000fe4000bf06070 */
[----:B------:R-:W-:-:S04]  /*0be0*/  ULOP3.LUT UR5, UR8, 0x7, URZ, 0xc0, !UPT ;  /* 0x0000000708057892 */ /* 0x000fc8000f8ec0ff */
[----:B------:R-:W-:-:S03]  /*0bf0*/  UISETP.NE.AND UP1, UPT, UR5, URZ, UPT ;  /* 0x000000ff0500728c */ /* 0x000fc6000bf25270 */
[----:B------:R-:W-:Y:S08]  /*0c00*/  BRA.U !UP0, `(.L_x_3) ;  /* 0x0000000108c47547 */ /* 0x000ff0000b800000 */
[----:B------:R-:W-:-:S05]  /*0c10*/  IADD3 R11, PT, PT, R8, R9, RZ ;  /* 0x00000009080b7210 */ /* 0x000fca0007ffe0ff */
[----:B------:R-:W-:-:S04]  /*0c20*/  IMAD.WIDE.U32 R24, R11, 0x4, R14 ;  /* 0x000000040b187825 */ /* 0x000fc800078e000e */
[C---:B------:R-:W-:Y:S01]  /*0c30*/  VIADD R13, R11.reuse, 0x1 ;  /* 0x000000010b0d7836 */ /* 0x040fe20000000000 */
[----:B------:R0:W2:Y:S01]  /*0c40*/  LDG.E R16, desc[UR6][R24.64] ;  /* 0x0000000618107981 */ /* 0x0000a2000c1e1900 */
[----:B------:R-:W-:Y:S02]  /*0c50*/  IADD3 R19, PT, PT, R11, 0x2, RZ ;  /* 0x000000020b137810 */ /* 0x000fe40007ffe0ff */
[----:B------:R-:W-:-:S05]  /*0c60*/  IMAD.WIDE.U32 R12, R13, 0x4, R14 ;  /* 0x000000040d0c7825 */ /* 0x000fca00078e000e */
[----:B------:R1:W3:Y:S01]  /*0c70*/  LDG.E R26, desc[UR6][R12.64] ;  /* 0x000000060c1a7981 */ /* 0x0002e2000c1e1900 */
[----:B------:R-:W-:-:S04]  /*0c80*/  IMAD.WIDE.U32 R18, R19, 0x4, R14 ;  /* 0x0000000413127825 */ /* 0x000fc800078e000e */
[C---:B------:R-:W-:Y:S01]  /*0c90*/  VIADD R21, R11.reuse, 0x3 ;  /* 0x000000030b157836 */ /* 0x040fe20000000000 */
[----:B------:R4:W5:Y:S01]  /*0ca0*/  LDG.E R27, desc[UR6][R18.64] ;  /* 0x00000006121b7981 */ /* 0x000962000c1e1900 */
[----:B------:R-:W-:Y:S02]  /*0cb0*/  IADD3 R23, PT, PT, R11, 0x4, RZ ;  /* 0x000000040b177810 */ /* 0x000fe40007ffe0ff */
[----:B------:R-:W-:-:S04]  /*0cc0*/  IMAD.WIDE.U32 R20, R21, 0x4, R14 ;  /* 0x0000000415147825 */ /* 0x000fc800078e000e */
[--C-:B------:R-:W-:Y:S02]  /*0cd0*/  IMAD.WIDE.U32 R22, R23, 0x4, R14.reuse ;  /* 0x0000000417167825 */ /* 0x100fe400078e000e */
[----:B------:R-:W5:Y:S02]  /*0ce0*/  LDG.E R20, desc[UR6][R20.64] ;  /* 0x0000000614147981 */ /* 0x000f64000c1e1900 */
[C---:B0-----:R-:W-:Y:S02]  /*0cf0*/  VIADD R25, R11.reuse, 0x5 ;  /* 0x000000050b197836 */ /* 0x041fe40000000000 */
[----:B------:R-:W5:Y:S01]  /*0d00*/  LDG.E R22, desc[UR6][R22.64] ;  /* 0x0000000616167981 */ /* 0x000f62000c1e1900 */
[----:B-1----:R-:W-:Y:S01]  /*0d10*/  IADD3 R13, PT, PT, R11, 0x6, RZ ;  /* 0x000000060b0d7810 */ /* 0x002fe20007ffe0ff */
[----:B------:R-:W-:-:S04]  /*0d20*/  IMAD.WIDE.U32 R24, R25, 0x4, R14 ;  /* 0x0000000419187825 */ /* 0x000fc800078e000e */
[--C-:B------:R-:W-:Y:S02]  /*0d30*/  IMAD.WIDE.U32 R12, R13, 0x4, R14.reuse ;  /* 0x000000040d0c7825 */ /* 0x100fe400078e000e */
[----:B------:R-:W5:Y:S02]  /*0d40*/  LDG.E R24, desc[UR6][R24.64] ;  /* 0x0000000618187981 */ /* 0x000f64000c1e1900 */
[----:B----4-:R-:W-:Y:S02]  /*0d50*/  VIADD R19, R11, 0x7 ;  /* 0x000000070b137836 */ /* 0x010fe40000000000 */
[----:B------:R-:W4:Y:S02]  /*0d60*/  LDG.E R12, desc[UR6][R12.64] ;  /* 0x000000060c0c7981 */ /* 0x000f24000c1e1900 */
[----:B------:R-:W-:-:S06]  /*0d70*/  IMAD.WIDE.U32 R18, R19, 0x4, R14 ;  /* 0x0000000413127825 */ /* 0x000fcc00078e000e */
[----:B------:R-:W4:Y:S01]  /*0d80*/  LDG.E R19, desc[UR6][R18.64] ;  /* 0x0000000612137981 */ /* 0x000f22000c1e1900 */
[----:B--2---:R-:W-:-:S04]  /*0d90*/  FSETP.GT.AND P2, PT, R16, R17, PT ;  /* 0x000000111000720b */ /* 0x004fc80003f44000 */
[----:B------:R-:W-:Y:S02]  /*0da0*/  FSEL R17, R16, R17, P2 ;  /* 0x0000001110117208 */ /* 0x000fe40001000000 */
[----:B------:R-:W-:Y:S02]  /*0db0*/  SEL R10, R9, R10, P2 ;  /* 0x0000000a090a7207 */ /* 0x000fe40001000000 */
[----:B---3--:R-:W-:-:S04]  /*0dc0*/  FSETP.GT.AND P3, PT, R26, R17, PT ;  /* 0x000000111a00720b */ /* 0x008fc80003f64000 */
[----:B------:R-:W-:-:S04]  /*0dd0*/  FSEL R26, R26, R17, P3 ;  /* 0x000000111a1a7208 */ /* 0x000fc80001800000 */
[----:B-----5:R-:W-:-:S04]  /*0de0*/  FSETP.GT.AND P4, PT, R27, R26, PT ;  /* 0x0000001a1b00720b */ /* 0x020fc80003f84000 */
[----:B------:R-:W-:Y:S02]  /*0df0*/  FSEL R27, R27, R26, P4 ;  /* 0x0000001a1b1b7208 */ /* 0x000fe40002000000 */
[----:B------:R-:W-:Y:S02]  /*0e00*/  @P3 IADD3 R10, PT, PT, R9, 0x1, RZ ;  /* 0x00000001090a3810 */ /* 0x000fe40007ffe0ff */
[----:B------:R-:W-:-:S04]  /*0e10*/  FSETP.GT.AND P5, PT, R20, R27, PT ;  /* 0x0000001b1400720b */ /* 0x000fc80003fa4000 */
[----:B------:R-:W-:Y:S01]  /*0e20*/  FSEL R27, R20, R27, P5 ;  /* 0x0000001b141b7208 */ /* 0x000fe20002800000 */
[----:B------:R-:W-:-:S03]  /*0e30*/  @P4 VIADD R10, R9, 0x2 ;  /* 0x00000002090a4836 */ /* 0x000fc60000000000 */
[----:B------:R-:W-:-:S04]  /*0e40*/  FSETP.GT.AND P1, PT, R22, R27, PT ;  /* 0x0000001b1600720b */ /* 0x000fc80003f24000 */
[----:B------:R-:W-:Y:S02]  /*0e50*/  FSEL R27, R22, R27, P1 ;  /* 0x0000001b161b7208 */ /* 0x000fe40000800000 */
[----:B------:R-:W-:Y:S02]  /*0e60*/  @P5 IADD3 R10, PT, PT, R9, 0x3, RZ ;  /* 0x00000003090a5810 */ /* 0x000fe40007ffe0ff */
[----:B------:R-:W-:-:S04]  /*0e70*/  FSETP.GT.AND P0, PT, R24, R27, PT ;  /* 0x0000001b1800720b */ /* 0x000fc80003f04000 */
[----:B------:R-:W-:Y:S01]  /*0e80*/  FSEL R27, R24, R27, P0 ;  /* 0x0000001b181b7208 */ /* 0x000fe20000000000 */
[----:B------:R-:W-:-:S03]  /*0e90*/  @P1 VIADD R10, R9, 0x4 ;  /* 0x00000004090a1836 */ /* 0x000fc60000000000 */
[----:B----4-:R-:W-:-:S04]  /*0ea0*/  FSETP.GT.AND P2, PT, R12, R27, PT ;  /* 0x0000001b0c00720b */ /* 0x010fc80003f44000 */
[----:B------:R-:W-:Y:S02]  /*0eb0*/  FSEL R12, R12, R27, P2 ;  /* 0x0000001b0c0c7208 */ /* 0x000fe40001000000 */
[----:B------:R-:W-:Y:S02]  /*0ec0*/  @P0 IADD3 R10, PT, PT, R9, 0x5, RZ ;  /* 0x00000005090a0810 */ /* 0x000fe40007ffe0ff */
[----:B------:R-:W-:-:S04]  /*0ed0*/  FSETP.GT.AND P3, PT, R19, R12, PT ;  /* 0x0000000c1300720b */ /* 0x000fc80003f64000 */
[----:B------:R-:W-:Y:S01]  /*0ee0*/  FSEL R17, R19, R12, P3 ;  /* 0x0000000c13117208 */ /* 0x000fe20001800000 */
[----:B------:R-:W-:-:S08]  /*0ef0*/  @P2 VIADD R10, R9, 0x6 ;  /* 0x00000006090a2836 */ /* 0x000fd00000000000 */
[C---:B------:R-:W-:Y:S01]  /*0f00*/  @P3 IADD3 R10, PT, PT, R9.reuse, 0x7, RZ ;  /* 0x00000007090a3810 */ /* 0x040fe20007ffe0ff */
[----:B------:R-:W-:-:S07]  /*0f10*/  VIADD R9, R9, 0x8 ;  /* 0x0000000809097836 */ /* 0x000fce0000000000 */
.L_x_3:
[----:B------:R-:W-:Y:S05]  /*0f20*/  BRA.U !UP1, `(.L_x_0) ;  /* 0x0000000109b07547 */ /* 0x000fea000b800000 */
[----:B------:R-:W-:Y:S02]  /*0f30*/  UISETP.GE.U32.AND UP0, UPT, UR5, 0x4, UPT ;  /* 0x000000040500788c */ /* 0x000fe4000bf06070 */
[----:B------:R-:W-:-:S04]  /*0f40*/  ULOP3.LUT UR4, UR8, 0x3, URZ, 0xc0, !UPT ;  /* 0x0000000308047892 */ /* 0x000fc8000f8ec0ff */
[----:B------:R-:W-:-:S03]  /*0f50*/  UISETP.NE.AND UP1, UPT, UR4, URZ, UPT ;  /* 0x000000ff0400728c */ /* 0x000fc6000bf25270 */
[----:B------:R-:W-:Y:S08]  /*0f60*/  BRA.U !UP0, `(.L_x_4) ;  /* 0x0000000108647547 */ /* 0x000ff0000b800000 */
[----:B------:R-:W-:-:S05]  /*0f70*/  IADD3 R11, PT, PT, R8, R9, RZ ;  /* 0x00000009080b7210 */ /* 0x000fca0007ffe0ff */
[----:B------:R-:W-:-:S04]  /*0f80*/  IMAD.WIDE.U32 R22, R11, 0x4, R14 ;  /* 0x000000040b167825 */ /* 0x000fc800078e000e */
[C---:B------:R-:W-:Y:S02]  /*0f90*/  VIADD R19, R11.reuse, 0x1 ;  /* 0x000000010b137836 */ /* 0x040fe40000000000 */
[----:B------:R-:W2:Y:S01]  /*0fa0*/  LDG.E R22, desc[UR6][R22.64] ;  /* 0x0000000616167981 */ /* 0x000ea2000c1e1900 */
[----:B------:R-:W-:Y:S01]  /*0fb0*/  IADD3 R13, PT, PT, R11, 0x2, RZ ;  /* 0x000000020b0d7810 */ /* 0x000fe20007ffe0ff */
[----:B------:R-:W-:-:S04]  /*0fc0*/  IMAD.WIDE.U32 R18, R19, 0x4, R14 ;  /* 0x0000000413127825 */ /* 0x000fc800078e000e */
[--C-:B------:R-:W-:Y:S02]  /*0fd0*/  IMAD.WIDE.U32 R12, R13, 0x4, R14.reuse ;  /* 0x000000040d0c7825 */ /* 0x100fe400078e000e */
[----:B------:R-:W3:Y:S02]  /*0fe0*/  LDG.E R18, desc[UR6][R18.64] ;  /* 0x0000000612127981 */ /* 0x000ee4000c1e1900 */
[----:B------:R-:W-:Y:S02]  /*0ff0*/  VIADD R21, R11, 0x3 ;  /* 0x000000030b157836 */ /* 0x000fe40000000000 */
[----:B------:R-:W4:Y:S02]  /*1000*/  LDG.E R12, desc[UR6][R12.64] ;  /* 0x000000060c0c7981 */ /* 0x000f24000c1e1900 */
[----:B------:R-:W-:-:S06]  /*1010*/  IMAD.WIDE.U32 R20, R21, 0x4, R14 ;  /* 0x0000000415147825 */ /* 0x000fcc00078e000e */
[----:B------:R-:W5:Y:S01]  /*1020*/  LDG.E R20, desc[UR6][R20.64] ;  /* 0x0000000614147981 */ /* 0x000f62000c1e1900 */
[----:B--2---:R-:W-:-:S04]  /*1030*/  FSETP.GT.AND P0, PT, R22, R17, PT ;  /* 0x000000111600720b */ /* 0x004fc80003f04000 */
[----:B------:R-:W-:Y:S02]  /*1040*/  FSEL R17, R22, R17, P0 ;  /* 0x0000001116117208 */ /* 0x000fe40000000000 */
[----:B------:R-:W-:Y:S02]  /*1050*/  SEL R10, R9, R10, P0 ;  /* 0x0000000a090a7207 */ /* 0x000fe40000000000 */
[----:B---3--:R-:W-:-:S04]  /*1060*/  FSETP.GT.AND P1, PT, R18, R17, PT ;  /* 0x000000111200720b */ /* 0x008fc80003f24000 */
[----:B------:R-:W-:-:S04]  /*1070*/  FSEL R17, R18, R17, P1 ;  /* 0x0000001112117208 */ /* 0x000fc80000800000 */
[----:B----4-:R-:W-:-:S04]  /*1080*/  FSETP.GT.AND P2, PT, R12, R17, PT ;  /* 0x000000110c00720b */ /* 0x010fc80003f44000 */
[----:B------:R-:W-:Y:S02]  /*1090*/  FSEL R17, R12, R17, P2 ;  /* 0x000000110c117208 */ /* 0x000fe40001000000 */
[----:B------:R-:W-:Y:S02]  /*10a0*/  @P1 IADD3 R10, PT, PT, R9, 0x1, RZ ;  /* 0x00000001090a1810 */ /* 0x000fe40007ffe0ff */
[----:B-----5:R-:W-:-:S04]  /*10b0*/  FSETP.GT.AND P3, PT, R20, R17, PT ;  /* 0x000000111400720b */ /* 0x020fc80003f64000 */
[----:B------:R-:W-:Y:S01]  /*10c0*/  FSEL R17, R20, R17, P3 ;  /* 0x0000001114117208 */ /* 0x000fe20001800000 */
[----:B------:R-:W-:-:S08]  /*10d0*/  @P2 VIADD R10, R9, 0x2 ;  /* 0x00000002090a2836 */ /* 0x000fd00000000000 */
[C---:B------:R-:W-:Y:S01]  /*10e0*/  @P3 IADD3 R10, PT, PT, R9.reuse, 0x3, RZ ;  /* 0x00000003090a3810 */ /* 0x040fe20007ffe0ff */
[----:B------:R-:W-:-:S07]  /*10f0*/  VIADD R9, R9, 0x4 ;  /* 0x0000000409097836 */ /* 0x000fce0000000000 */
.L_x_4:
[----:B------:R-:W-:Y:S05]  /*1100*/  BRA.U !UP1, `(.L_x_0) ;  /* 0x0000000109387547 */ /* 0x000fea000b800000 */
[----:B------:R-:W-:Y:S01]  /*1110*/  IADD3 R11, PT, PT, R0, R9, RZ ;  /* 0x00000009000b7210 */ /* 0x000fe20007ffe0ff */
[----:B------:R-:W-:Y:S01]  /*1120*/  VIADD R0, R9, 0x5 ;  /* 0x0000000509007836 */ /* 0x000fe20000000000 */
[----:B------:R-:W-:-:S12]  /*1130*/  UIADD3 UR4, UPT, UPT, -UR4, URZ, URZ ;  /* 0x000000ff04047290 */ /* 0x000fd8000fffe1ff */
.L_x_5:
[----:B------:R-:W-:-:S05]  /*1140*/  IADD3 R9, PT, PT, R11, 0x5, RZ ;  /* 0x000000050b097810 */ /* 0x000fca0007ffe0ff */
[----:B------:R-:W-:-:S06]  /*1150*/  IMAD.WIDE.U32 R8, R9, 0x4, R14 ;  /* 0x0000000409087825 */ /* 0x000fcc00078e000e */
[----:B------:R-:W2:Y:S01]  /*1160*/  LDG.E R8, desc[UR6][R8.64] ;  /* 0x0000000608087981 */ /* 0x000ea2000c1e1900 */
[----:B------:R-:W-:Y:S01]  /*1170*/  UIADD3 UR4, UPT, UPT, UR4, 0x1, URZ ;  /* 0x0000000104047890 */ /* 0x000fe2000fffe0ff */
[----:B------:R-:W-:-:S03]  /*1180*/  VIADD R11, R11, 0x1 ;  /* 0x000000010b0b7836 */ /* 0x000fc60000000000 */
[----:B------:R-:W-:Y:S01]  /*1190*/  UISETP.NE.AND UP0, UPT, UR4, URZ, UPT ;  /* 0x000000ff0400728c */ /* 0x000fe2000bf05270 */
[----:B--2---:R-:W-:-:S04]  /*11a0*/  FSETP.GT.AND P0, PT, R8, R17, PT ;  /* 0x000000110800720b */ /* 0x004fc80003f04000 */
[----:B------:R-:W-:-:S09]  /*11b0*/  FSEL R17, R8, R17, P0 ;  /* 0x0000001108117208 */ /* 0x000fd20000000000 */
[C---:B------:R-:W-:Y:S01]  /*11c0*/  @P0 IADD3 R10, PT, PT, R0.reuse, -0x5, RZ ;  /* 0xfffffffb000a0810 */ /* 0x040fe20007ffe0ff */
[----:B------:R-:W-:Y:S01]  /*11d0*/  VIADD R0, R0, 0x1 ;  /* 0x0000000100007836 */ /* 0x000fe20000000000 */
[----:B------:R-:W-:Y:S06]  /*11e0*/  BRA.U UP0, `(.L_x_5) ;  /* 0xfffffffd00d47547 */ /* 0x000fec000b83ffff */
.L_x_0:
[----:B------:R-:W-:Y:S01]  /*11f0*/  F2F.F64.F32 R14, R4 ;  /* 0x00000004000e7310 */ /* 0x000fe20000201800 */
[----:B------:R-:W0:Y:S01]  /*1200*/  LDC.64 R20, c[0x0][0x390] ;  /* 0x0000e400ff147b82 */ /* 0x000e220000000a00 */
[----:B------:R-:W-:-:S06]  /*1210*/  FMUL R17, R2, R17 ;  /* 0x0000001102117220 */ /* 0x000fcc0000400000 */
[----:B------:R-:W1:Y:S08]  /*1220*/  F2F.F64.F32 R18, R6 ;  /* 0x0000000600127310 */ /* 0x000e700000201800 */
[----:B------:R2:W-:Y:S01]  /*1230*/  F2F.F64.F32 R8, R5 ;  /* 0x0000000500087310 */ /* 0x0005e20000201800 */
[----:B-1----:R-:W-:-:S07]  /*1240*/  DFMA R22, R18, -0.5, R14 ;  /* 0xbfe000001216782b */ /* 0x002fce000000000e */
[----:B------:R-:W1:Y:S01]  /*1250*/  F2F.F64.F32 R12, R7 ;  /* 0x00000007000c7310 */ /* 0x000e620000201800 */
[----:B------:R-:W-:Y:S01]  /*1260*/  DFMA R26, R18, 0.5, R14 ;  /* 0x3fe00000121a782b */ /* 0x000fe2000000000e */
[----:B--2---:R-:W-:Y:S01]  /*1270*/  SHF.L.U32 R5, R3, 0x2, RZ ;  /* 0x0000000203057819 */ /* 0x004fe200000006ff */
[----:B------:R-:W2:Y:S04]  /*1280*/  LDC.64 R18, c[0x0][0x398] ;  /* 0x0000e600ff127b82 */ /* 0x000ea80000000a00 */
[----:B0-----:R-:W-:Y:S01]  /*1290*/  IMAD.WIDE R20, R5, 0x4, R20 ;  /* 0x0000000405147825 */ /* 0x001fe200078e0214 */
[----:B------:R-:W0:Y:S03]  /*12a0*/  F2F.F32.F64 R0, R22 ;  /* 0x0000001600007310 */ /* 0x000e260000301000 */
[----:B------:R-:W3:Y:S01]  /*12b0*/  LDC.64 R14, c[0x0][0x3a0] ;  /* 0x0000e800ff0e7b82 */ /* 0x000ee20000000a00 */
[----:B-1----:R-:W-:-:S04]  /*12c0*/  DFMA R24, R12, -0.5, R8 ;  /* 0xbfe000000c18782b */ /* 0x002fc80000000008 */
[----:B------:R-:W1:Y:S01]  /*12d0*/  F2F.F32.F64 R11, R26 ;  /* 0x0000001a000b7310 */ /* 0x000e620000301000 */
[----:B------:R-:W-:Y:S01]  /*12e0*/  DFMA R8, R12, 0.5, R8 ;  /* 0x3fe000000c08782b */ /* 0x000fe20000000008 */
[----:B0-----:R-:W-:Y:S06]  /*12f0*/  STG.E desc[UR6][R20.64], R0 ;  /* 0x0000000014007986 */ /* 0x001fec000c101906 */
[----:B------:R-:W0:Y:S01]  /*1300*/  F2F.F32.F64 R25, R24 ;  /* 0x0000001800197310 */ /* 0x000e220000301000 */
[C---:B--2---:R-:W-:Y:S01]  /*1310*/  IMAD.WIDE R18, R3.reuse, 0x4, R18 ;  /* 0x0000000403127825 */ /* 0x044fe200078e0212 */
[----:B-1----:R-:W-:Y:S06]  /*1320*/  STG.E desc[UR6][R20.64+0x8], R11 ;  /* 0x0000080b14007986 */ /* 0x002fec000c101906 */
[----:B------:R-:W1:Y:S01]  /*1330*/  F2F.F32.F64 R9, R8 ;  /* 0x0000000800097310 */ /* 0x000e620000301000 */
[----:B---3--:R-:W-:Y:S01]  /*1340*/  IMAD.WIDE R14, R3, 0x4, R14 ;  /* 0x00000004030e7825 */ /* 0x008fe200078e020e */
[----:B0-----:R-:W-:Y:S04]  /*1350*/  STG.E desc[UR6][R20.64+0x4], R25 ;  /* 0x0000041914007986 */ /* 0x001fe8000c101906 */
[----:B-1----:R-:W-:Y:S04]  /*1360*/  STG.E desc[UR6][R20.64+0xc], R9 ;  /* 0x00000c0914007986 */ /* 0x002fe8000c101906 */
[----:B------:R-:W-:Y:S04]  /*1370*/  STG.E desc[UR6][R18.64], R17 ;  /* 0x0000001112007986 */ /* 0x000fe8000c101906 */
[----:B------:R-:W-:Y:S01]  /*1380*/  STG.E desc[UR6][R14.64], R10 ;  /* 0x0000000a0e007986 */ /* 0x000fe2000c101906 */
[----:B------:R-:W-:Y:S05]  /*1390*/  EXIT ;  /* 0x000000000000794d */ /* 0x000fea0003800000 */
.L_x_6:
[----:B------:R-:W-:-:S00]  /*13a0*/  BRA `(.L_x_6) ;  /* 0xfffffffc00fc7947 */ /* 0x000fc0000383ffff */
[----:B------:R-:W-:-:S00]  /*13b0*/  NOP ;  /* 0x0000000000007918 */ /* 0x000fc00000000000 */
        /* <DEDUP_REMOVED lines=12> */
.L_x_7:


//--------------------- .nv.shared.reserved.0     --------------------------
	.section	.nv.shared.reserved.0,"aw",@nobits
	.weak		__nv_reservedSMEM_offset_0_alias
	.size		__nv_reservedSMEM_offset_0_alias, 0, 64
	.other		__nv_reservedSMEM_offset_0_alias,@"STO_CUDA_RESERVED_SHARED STV_DEFAULT"
__nv_reservedSMEM_offset_0_alias:
	.zero		0
	.zero		64


//--------------------- .nv.constant0._Z14gpuYoloLayer_xPKfPiPfS2_S1_fjjjmS0_PKi --------------------------
	.section	.nv.constant0._Z14gpuYoloLayer_xPKfPiPfS2_S1_fjjjmS0_PKi,"a",@progbits
	.sectionflags	@""
	.align	4
.nv.constant0._Z14gpuYoloLayer_xPKfPiPfS2_S1_fjjjmS0_PKi:
	.zero		976


//--------------------- SYMBOLS --------------------------

	.type		.nv.reservedSmem.offset0,@object
	.size		.nv.reservedSmem.offset0,0x4
